	.headerflags	@"EF_CUDA_TEXMODE_UNIFIED EF_CUDA_64BIT_ADDRESS EF_CUDA_ACCELERATORS EF_CUDA_SM90 EF_CUDA_VIRTUAL_SM(EF_CUDA_SM90)"
	.elftype	@"ET_EXEC"


//--------------------- .nv.info                  --------------------------
	.section	.nv.info,"",@"SHT_CUDA_INFO"
	.align	4


	//----- nvinfo : EIATTR_REGCOUNT
	.align		4
        /*0000*/ 	.byte	0x04, 0x2f
        /*0002*/ 	.short	(.L_1 - .L_0)
	.align		4
.L_0:
        /*0004*/ 	.word	index@(triton_poi_fused_convolution_10)
        /*0008*/ 	.word	0x0000000c


	//----- nvinfo : EIATTR_MIN_STACK_SIZE
	.align		4
.L_1:
        /*000c*/ 	.byte	0x04, 0x12
        /*000e*/ 	.short	(.L_3 - .L_2)
	.align		4
.L_2:
        /*0010*/ 	.word	index@(triton_poi_fused_convolution_10)
        /*0014*/ 	.word	0x00000000


	//----- nvinfo : EIATTR_FRAME_SIZE
	.align		4
.L_3:
        /*0018*/ 	.byte	0x04, 0x11
        /*001a*/ 	.short	(.L_5 - .L_4)
	.align		4
.L_4:
        /*001c*/ 	.word	index@(triton_poi_fused_convolution_10)
        /*0020*/ 	.word	0x00000000


	//----- nvinfo : EIATTR_MIN_STACK_SIZE
	.align		4
.L_5:
        /*0024*/ 	.byte	0x04, 0x12
        /*0026*/ 	.short	(.L_7 - .L_6)
	.align		4
.L_6:
        /*0028*/ 	.word	index@(triton_poi_fused_convolution_10)
        /*002c*/ 	.word	0x00000000
.L_7:


//--------------------- .nv.info.triton_poi_fused_convolution_10 --------------------------
	.section	.nv.info.triton_poi_fused_convolution_10,"",@"SHT_CUDA_INFO"
	.sectionflags	@""
	.align	4


	//----- nvinfo : EIATTR_CUDA_API_VERSION
	.align		4
        /*0000*/ 	.byte	0x04, 0x37
        /*0002*/ 	.short	(.L_9 - .L_8)
.L_8:
        /*0004*/ 	.word	0x0000007c


	//----- nvinfo : EIATTR_KPARAM_INFO
	.align		4
.L_9:
        /*0008*/ 	.byte	0x04, 0x17
        /*000a*/ 	.short	(.L_11 - .L_10)
.L_10:
        /*000c*/ 	.word	0x00000000
        /*0010*/ 	.short	0x0002
        /*0012*/ 	.short	0x0010
        /*0014*/ 	.byte	0x00, 0xf0, 0x11, 0x00


	//----- nvinfo : EIATTR_KPARAM_INFO
	.align		4
.L_11:
        /*0018*/ 	.byte	0x04, 0x17
        /*001a*/ 	.short	(.L_13 - .L_12)
.L_12:
        /*001c*/ 	.word	0x00000000
        /*0020*/ 	.short	0x0001
        /*0022*/ 	.short	0x0008
        /*0024*/ 	.byte	0x00, 0xf4, 0x21, 0x00


	//----- nvinfo : EIATTR_KPARAM_INFO
	.align		4
.L_13:
        /*0028*/ 	.byte	0x04, 0x17
        /*002a*/ 	.short	(.L_15 - .L_14)
.L_14:
        /*002c*/ 	.word	0x00000000
        /*0030*/ 	.short	0x0000
        /*0032*/ 	.short	0x0000
        /*0034*/ 	.byte	0x00, 0xf4, 0x21, 0x00


	//----- nvinfo : EIATTR_SPARSE_MMA_MASK
	.align		4
.L_15:
        /*0038*/ 	.byte	0x03, 0x50
        /*003a*/ 	.short	0x0000


	//----- nvinfo : EIATTR_MAXREG_COUNT
	.align		4
        /*003c*/ 	.byte	0x03, 0x1b
        /*003e*/ 	.short	0x00ff


	//----- nvinfo : EIATTR_EXIT_INSTR_OFFSETS
	.align		4
        /*0040*/ 	.byte	0x04, 0x1c
        /*0042*/ 	.short	(.L_17 - .L_16)


	//   ....[0]....
.L_16:
        /*0044*/ 	.word	0x00000170


	//   ....[1]....
        /*0048*/ 	.word	0x00000190


	//----- nvinfo : EIATTR_REQNTID
	.align		4
.L_17:
        /*004c*/ 	.byte	0x04, 0x10
        /*004e*/ 	.short	(.L_19 - .L_18)
.L_18:
        /*0050*/ 	.word	0x00000080
        /*0054*/ 	.word	0x00000001
        /*0058*/ 	.word	0x00000001


	//----- nvinfo : EIATTR_CBANK_PARAM_SIZE
	.align		4
.L_19:
        /*005c*/ 	.byte	0x03, 0x19
        /*005e*/ 	.short	0x0014


	//----- nvinfo : EIATTR_PARAM_CBANK
	.align		4
        /*0060*/ 	.byte	0x04, 0x0a
        /*0062*/ 	.short	(.L_21 - .L_20)
	.align		4
.L_20:
        /*0064*/ 	.word	index@(.nv.constant0.triton_poi_fused_convolution_10)
        /*0068*/ 	.short	0x0210
        /*006a*/ 	.short	0x0014


	//----- nvinfo : EIATTR_SW_WAR
	.align		4
.L_21:
        /*006c*/ 	.byte	0x04, 0x36
        /*006e*/ 	.short	(.L_23 - .L_22)
.L_22:
        /*0070*/ 	.word	0x00000008
.L_23:


//--------------------- .nv.callgraph             --------------------------
	.section	.nv.callgraph,"",@"SHT_CUDA_CALLGRAPH"
	.align	4
	.sectionentsize	8
	.align		4
        /*0000*/ 	.word	0x00000000
	.align		4
        /*0004*/ 	.word	0xffffffff
	.align		4
        /*0008*/ 	.word	0x00000000
	.align		4
        /*000c*/ 	.word	0xfffffffe
	.align		4
        /*0010*/ 	.word	0x00000000
	.align		4
        /*0014*/ 	.word	0xfffffffd
	.align		4
        /*0018*/ 	.word	0x00000000
	.align		4
        /*001c*/ 	.word	0xfffffffc


//--------------------- .text.triton_poi_fused_convolution_10 --------------------------
	.section	.text.triton_poi_fused_convolution_10,"ax",@progbits
	.align	128
        .global         triton_poi_fused_convolution_10
        .type           triton_poi_fused_convolution_10,@function
        .size           triton_poi_fused_convolution_10,(.L_x_1 - triton_poi_fused_convolution_10)
        .other          triton_poi_fused_convolution_10,@"STO_CUDA_ENTRY STV_DEFAULT"
triton_poi_fused_convolution_10:
.text.triton_poi_fused_convolution_10:
[----:B------:R-:W0:Y:S02]  /*0000*/  LDC R1, c[0x0][0x28] ;  /* 0x00000a00ff017b82 */ /* 0x000e240000000800 */
[----:B------:R-:W1:Y:S01]  /*0010*/  S2R R0, SR_TID.X ;  /* 0x0000000000007919 */ /* 0x000e620000002100 */
[----:B------:R-:W2:Y:S01]  /*0020*/  LDC.64 R2, c[0x0][0x210] ;  /* 0x00008400ff027b82 */ /* 0x000ea20000000a00 */
[----:B------:R-:W-:Y:S01]  /*0030*/  ULDC.64 UR4, c[0x0][0x208] ;  /* 0x0000820000047ab9 */ /* 0x000fe20000000a00 */
[----:B------:R-:W3:Y:S06]  /*0040*/  S2R R7, SR_CTAID.X ;  /* 0x0000000000077919 */ /* 0x000eec0000002500 */
[----:B------:R-:W4:Y:S01]  /*0050*/  LDC.64 R4, c[0x0][0x218] ;  /* 0x00008600ff047b82 */ /* 0x000f220000000a00 */
[----:B-1----:R-:W-:Y:S01]  /*0060*/  IMAD.SHL.U32 R0, R0, 0x2, RZ ;  /* 0x0000000200007824 */ /* 0x002fe200078e00ff */
[----:B---3--:R-:W-:-:S04]  /*0070*/  SHF.R.S32.HI R6, RZ, 0x17, R7 ;  /* 0x00000017ff067819 */ /* 0x008fc80000011407 */
[----:B------:R-:W-:-:S05]  /*0080*/  LOP3.LUT R0, R0, 0xfe, RZ, 0xc0, !PT ;  /* 0x000000fe00007812 */ /* 0x000fca00078ec0ff */
[----:B------:R-:W-:Y:S01]  /*0090*/  IMAD R7, R7, 0x100, R0 ;  /* 0x0000010007077824 */ /* 0x000fe200078e0200 */
[----:B------:R-:W-:-:S03]  /*00a0*/  SGXT R0, R6, 0x1 ;  /* 0x000000010600781a */ /* 0x000fc60000000200 */
[C---:B--2---:R-:W-:Y:S01]  /*00b0*/  IMAD.WIDE R2, R7.reuse, 0x4, R2 ;  /* 0x0000000407027825 */ /* 0x044fe200078e0202 */
[----:B------:R-:W-:Y:S02]  /*00c0*/  LEA.HI R0, R0, R7, RZ, 0x8 ;  /* 0x0000000700007211 */ /* 0x000fe400078f40ff */
[----:B------:R-:W-:Y:S02]  /*00d0*/  ISETP.GE.AND P0, PT, R7, 0x400, PT ;  /* 0x000004000700780c */ /* 0x000fe40003f06270 */
[----:B------:R-:W-:-:S05]  /*00e0*/  LOP3.LUT R0, R0, 0xffffff00, RZ, 0xc0, !PT ;  /* 0xffffff0000007812 */ /* 0x000fca00078ec0ff */
[----:B------:R-:W-:Y:S01]  /*00f0*/  IMAD.IADD R9, R7, 0x1, -R0 ;  /* 0x0000000107097824 */ /* 0x000fe200078e0a00 */
[----:B------:R-:W-:-:S03]  /*0100*/  CS2R R6, SRZ ;  /* 0x0000000000067805 */ /* 0x000fc6000001ff00 */
[----:B----4-:R-:W-:Y:S01]  /*0110*/  IMAD.WIDE R4, R9, 0x4, R4 ;  /* 0x0000000409047825 */ /* 0x010fe200078e0204 */
[----:B------:R-:W-:Y:S02]  /*0120*/  CS2R R8, SRZ ;  /* 0x0000000000087805 */ /* 0x000fe4000001ff00 */
[----:B------:R-:W2:Y:S04]  /*0130*/  @!P0 LDG.E.64 R6, desc[UR4][R2.64] ;  /* 0x0000000402068981 */ /* 0x000ea8000c1e1b00 */
[----:B------:R-:W2:Y:S02]  /*0140*/  @!P0 LDG.E.EL.64 R8, desc[UR4][R4.64] ;  /* 0x0000000404088981 */ /* 0x000ea4000c2e1b00 */
[----:B--2---:R-:W-:Y:S01]  /*0150*/  FADD R6, R8, R6 ;  /* 0x0000000608067221 */ /* 0x004fe20000000000 */
[----:B------:R-:W-:Y:S01]  /*0160*/  FADD R7, R9, R7 ;  /* 0x0000000709077221 */ /* 0x000fe20000000000 */
[----:B------:R-:W-:Y:S06]  /*0170*/  @P0 EXIT ;  /* 0x000000000000094d */ /* 0x000fec0003800000 */
[----:B------:R-:W-:Y:S01]  /*0180*/  STG.E.64 desc[UR4][R2.64], R6 ;  /* 0x0000000602007986 */ /* 0x000fe2000c101b04 */
[----:B------:R-:W-:Y:S05]  /*0190*/  EXIT ;  /* 0x000000000000794d */ /* 0x000fea0003800000 */
.L_x_0:
[----:B------:R-:W-:-:S00]  /*01a0*/  BRA `(.L_x_0) ;  /* 0xfffffffc00fc7947 */ /* 0x000fc0000383ffff */
[----:B------:R-:W-:-:S00]  /*01b0*/  NOP ;  /* 0x0000000000007918 */ /* 0x000fc00000000000 */
        /* <DEDUP_REMOVED lines=12> */
.L_x_1:


//--------------------- .nv.constant0.triton_poi_fused_convolution_10 --------------------------
	.section	.nv.constant0.triton_poi_fused_convolution_10,"a",@progbits
	.sectionflags	@""
	.align	4
.nv.constant0.triton_poi_fused_convolution_10:
	.zero		548
